	.headerflags	@"EF_CUDA_TEXMODE_UNIFIED EF_CUDA_64BIT_ADDRESS EF_CUDA_ACCELERATORS EF_CUDA_SM90 EF_CUDA_VIRTUAL_SM(EF_CUDA_SM90)"
	.elftype	@"ET_EXEC"


//--------------------- .nv.info                  --------------------------
	.section	.nv.info,"",@"SHT_CUDA_INFO"
	.align	4


	//----- nvinfo : EIATTR_REGCOUNT
	.align		4
        /*0000*/ 	.byte	0x04, 0x2f
        /*0002*/ 	.short	(.L_2 - .L_1)
	.align		4
.L_1:
        /*0004*/ 	.word	index@(triton_poi_fused_native_group_norm_relu_4)
        /*0008*/ 	.word	0x00000012


	//----- nvinfo : EIATTR_MIN_STACK_SIZE
	.align		4
.L_2:
        /*000c*/ 	.byte	0x04, 0x12
        /*000e*/ 	.short	(.L_4 - .L_3)
	.align		4
.L_3:
        /*0010*/ 	.word	index@(triton_poi_fused_native_group_norm_relu_4)
        /*0014*/ 	.word	0x00000000


	//----- nvinfo : EIATTR_FRAME_SIZE
	.align		4
.L_4:
        /*0018*/ 	.byte	0x04, 0x11
        /*001a*/ 	.short	(.L_6 - .L_5)
	.align		4
.L_5:
        /*001c*/ 	.word	index@(triton_poi_fused_native_group_norm_relu_4)
        /*0020*/ 	.word	0x00000000


	//----- nvinfo : EIATTR_MIN_STACK_SIZE
	.align		4
.L_6:
        /*0024*/ 	.byte	0x04, 0x12
        /*0026*/ 	.short	(.L_8 - .L_7)
	.align		4
.L_7:
        /*0028*/ 	.word	index@(triton_poi_fused_native_group_norm_relu_4)
        /*002c*/ 	.word	0x00000000
.L_8:


//--------------------- .nv.info.triton_poi_fused_native_group_norm_relu_4 --------------------------
	.section	.nv.info.triton_poi_fused_native_group_norm_relu_4,"",@"SHT_CUDA_INFO"
	.sectionflags	@""
	.align	4


	//----- nvinfo : EIATTR_CUDA_API_VERSION
	.align		4
        /*0000*/ 	.byte	0x04, 0x37
        /*0002*/ 	.short	(.L_10 - .L_9)
.L_9:
        /*0004*/ 	.word	0x0000007c


	//----- nvinfo : EIATTR_KPARAM_INFO
	.align		4
.L_10:
        /*0008*/ 	.byte	0x04, 0x17
        /*000a*/ 	.short	(.L_12 - .L_11)
.L_11:
        /*000c*/ 	.word	0x00000000
        /*0010*/ 	.short	0x0006
        /*0012*/ 	.short	0x0030
        /*0014*/ 	.byte	0x00, 0xf0, 0x11, 0x00


	//----- nvinfo : EIATTR_KPARAM_INFO
	.align		4
.L_12:
        /*0018*/ 	.byte	0x04, 0x17
        /*001a*/ 	.short	(.L_14 - .L_13)
.L_13:
        /*001c*/ 	.word	0x00000000
        /*0020*/ 	.short	0x0005
        /*0022*/ 	.short	0x0028
        /*0024*/ 	.byte	0x00, 0xf4, 0x21, 0x00


	//----- nvinfo : EIATTR_KPARAM_INFO
	.align		4
.L_14:
        /*0028*/ 	.byte	0x04, 0x17
        /*002a*/ 	.short	(.L_16 - .L_15)
.L_15:
        /*002c*/ 	.word	0x00000000
        /*0030*/ 	.short	0x0004
        /*0032*/ 	.short	0x0020
        /*0034*/ 	.byte	0x00, 0xf4, 0x21, 0x00


	//----- nvinfo : EIATTR_KPARAM_INFO
	.align		4
.L_16:
        /*0038*/ 	.byte	0x04, 0x17
        /*003a*/ 	.short	(.L_18 - .L_17)
.L_17:
        /*003c*/ 	.word	0x00000000
        /*0040*/ 	.short	0x0003
        /*0042*/ 	.short	0x0018
        /*0044*/ 	.byte	0x00, 0xf4, 0x21, 0x00


	//----- nvinfo : EIATTR_KPARAM_INFO
	.align		4
.L_18:
        /*0048*/ 	.byte	0x04, 0x17
        /*004a*/ 	.short	(.L_20 - .L_19)
.L_19:
        /*004c*/ 	.word	0x00000000
        /*0050*/ 	.short	0x0002
        /*0052*/ 	.short	0x0010
        /*0054*/ 	.byte	0x00, 0xf4, 0x21, 0x00


	//----- nvinfo : EIATTR_KPARAM_INFO
	.align		4
.L_20:
        /*0058*/ 	.byte	0x04, 0x17
        /*005a*/ 	.short	(.L_22 - .L_21)
.L_21:
        /*005c*/ 	.word	0x00000000
        /*0060*/ 	.short	0x0001
        /*0062*/ 	.short	0x0008
        /*0064*/ 	.byte	0x00, 0xf4, 0x21, 0x00


	//----- nvinfo : EIATTR_KPARAM_INFO
	.align		4
.L_22:
        /*0068*/ 	.byte	0x04, 0x17
        /*006a*/ 	.short	(.L_24 - .L_23)
.L_23:
        /*006c*/ 	.word	0x00000000
        /*0070*/ 	.short	0x0000
        /*0072*/ 	.short	0x0000
        /*0074*/ 	.byte	0x00, 0xf4, 0x21, 0x00


	//----- nvinfo : EIATTR_SPARSE_MMA_MASK
	.align		4
.L_24:
        /*0078*/ 	.byte	0x03, 0x50
        /*007a*/ 	.short	0x0000


	//----- nvinfo : EIATTR_MAXREG_COUNT
	.align		4
        /*007c*/ 	.byte	0x03, 0x1b
        /*007e*/ 	.short	0x00ff


	//----- nvinfo : EIATTR_EXIT_INSTR_OFFSETS
	.align		4
        /*0080*/ 	.byte	0x04, 0x1c
        /*0082*/ 	.short	(.L_26 - .L_25)


	//   ....[0]....
.L_25:
        /*0084*/ 	.word	0x000002f0


	//----- nvinfo : EIATTR_REQNTID
	.align		4
.L_26:
        /*0088*/ 	.byte	0x04, 0x10
        /*008a*/ 	.short	(.L_28 - .L_27)
.L_27:
        /*008c*/ 	.word	0x00000100
        /*0090*/ 	.word	0x00000001
        /*0094*/ 	.word	0x00000001


	//----- nvinfo : EIATTR_CBANK_PARAM_SIZE
	.align		4
.L_28:
        /*0098*/ 	.byte	0x03, 0x19
        /*009a*/ 	.short	0x0034


	//----- nvinfo : EIATTR_PARAM_CBANK
	.align		4
        /*009c*/ 	.byte	0x04, 0x0a
        /*009e*/ 	.short	(.L_30 - .L_29)
	.align		4
.L_29:
        /*00a0*/ 	.word	index@(.nv.constant0.triton_poi_fused_native_group_norm_relu_4)
        /*00a4*/ 	.short	0x0210
        /*00a6*/ 	.short	0x0034


	//----- nvinfo : EIATTR_SW_WAR
	.align		4
.L_30:
        /*00a8*/ 	.byte	0x04, 0x36
        /*00aa*/ 	.short	(.L_32 - .L_31)
.L_31:
        /*00ac*/ 	.word	0x00000008
.L_32:


//--------------------- .nv.callgraph             --------------------------
	.section	.nv.callgraph,"",@"SHT_CUDA_CALLGRAPH"
	.align	4
	.sectionentsize	8
	.align		4
        /*0000*/ 	.word	0x00000000
	.align		4
        /*0004*/ 	.word	0xffffffff
	.align		4
        /*0008*/ 	.word	0x00000000
	.align		4
        /*000c*/ 	.word	0xfffffffe
	.align		4
        /*0010*/ 	.word	0x00000000
	.align		4
        /*0014*/ 	.word	0xfffffffd
	.align		4
        /*0018*/ 	.word	0x00000000
	.align		4
        /*001c*/ 	.word	0xfffffffc


//--------------------- .nv.constant4             --------------------------
	.section	.nv.constant4,"a",@progbits
	.align	8
	.align		8
.nv.constant4:
        /*0000*/ 	.dword	_$_str


//--------------------- .text.triton_poi_fused_native_group_norm_relu_4 --------------------------
	.section	.text.triton_poi_fused_native_group_norm_relu_4,"ax",@progbits
	.align	128
        .global         triton_poi_fused_native_group_norm_relu_4
        .type           triton_poi_fused_native_group_norm_relu_4,@function
        .size           triton_poi_fused_native_group_norm_relu_4,(.L_x_1 - triton_poi_fused_native_group_norm_relu_4)
        .other          triton_poi_fused_native_group_norm_relu_4,@"STO_CUDA_ENTRY STV_DEFAULT"
triton_poi_fused_native_group_norm_relu_4:
.text.triton_poi_fused_native_group_norm_relu_4:
[----:B------:R-:W-:Y:S01]  /*0000*/  LDC R1, c[0x0][0x28] ;  /* 0x00000a00ff017b82 */ /* 0x000fe20000000800 */
[----:B------:R-:W1:Y:S07]  /*0010*/  S2R R0, SR_TID.X ;  /* 0x0000000000007919 */ /* 0x000e6e0000002100 */
[----:B------:R-:W2:Y:S01]  /*0020*/  LDC.64 R10, c[0x0][0x220] ;  /* 0x00008800ff0a7b82 */ /* 0x000ea20000000a00 */
[----:B------:R-:W-:Y:S01]  /*0030*/  ULDC.64 UR4, c[0x0][0x208] ;  /* 0x0000820000047ab9 */ /* 0x000fe20000000a00 */
[----:B------:R-:W3:Y:S06]  /*0040*/  S2R R3, SR_CTAID.X ;  /* 0x0000000000037919 */ /* 0x000eec0000002500 */
[----:B------:R-:W4:Y:S08]  /*0050*/  LDC.64 R8, c[0x0][0x218] ;  /* 0x00008600ff087b82 */ /* 0x000f300000000a00 */
[----:B------:R-:W5:Y:S08]  /*0060*/  LDC.64 R6, c[0x0][0x210] ;  /* 0x00008400ff067b82 */ /* 0x000f700000000a00 */
[----:B------:R-:W5:Y:S01]  /*0070*/  LDC.64 R4, c[0x0][0x228] ;  /* 0x00008a00ff047b82 */ /* 0x000f620000000a00 */
[----:B-1----:R-:W-:Y:S01]  /*0080*/  IMAD.SHL.U32 R0, R0, 0x2, RZ ;  /* 0x0000000200007824 */ /* 0x002fe200078e00ff */
[----:B---3--:R-:W-:-:S04]  /*0090*/  SHF.R.S32.HI R13, RZ, 0x16, R3 ;  /* 0x00000016ff0d7819 */ /* 0x008fc80000011403 */
[----:B------:R-:W-:Y:S02]  /*00a0*/  LOP3.LUT R0, R0, 0x1fe, RZ, 0xc0, !PT ;  /* 0x000001fe00007812 */ /* 0x000fe400078ec0ff */
[----:B------:R-:W-:-:S03]  /*00b0*/  SGXT R13, R13, 0x1 ;  /* 0x000000010d0d781a */ /* 0x000fc60000000200 */
[----:B------:R-:W-:-:S05]  /*00c0*/  IMAD R0, R3, 0x200, R0 ;  /* 0x0000020003007824 */ /* 0x000fca00078e0200 */
[CC--:B------:R-:W-:Y:S02]  /*00d0*/  LEA.HI R2, R13.reuse, R0.reuse, RZ, 0xb ;  /* 0x000000000d027211 */ /* 0x0c0fe400078f58ff */
[----:B------:R-:W-:Y:S02]  /*00e0*/  LEA.HI R13, R13, R0, RZ, 0xa ;  /* 0x000000000d0d7211 */ /* 0x000fe400078f50ff */
[----:B------:R-:W-:Y:S02]  /*00f0*/  SHF.R.S32.HI R15, RZ, 0xb, R2 ;  /* 0x0000000bff0f7819 */ /* 0x000fe40000011402 */
[----:B------:R-:W1:Y:S03]  /*0100*/  LDC.64 R2, c[0x0][0x230] ;  /* 0x00008c00ff027b82 */ /* 0x000e660000000a00 */
[----:B--2---:R-:W-:Y:S01]  /*0110*/  IMAD.WIDE R10, R15, 0x4, R10 ;  /* 0x000000040f0a7825 */ /* 0x004fe200078e020a */
[----:B------:R-:W-:-:S05]  /*0120*/  SHF.R.S32.HI R13, RZ, 0xa, R13 ;  /* 0x0000000aff0d7819 */ /* 0x000fca000001140d */
[----:B------:R2:W3:Y:S01]  /*0130*/  LDG.E.EL R10, desc[UR4][R10.64] ;  /* 0x000000040a0a7981 */ /* 0x0004e2000c2e1900 */
[----:B------:R-:W-:Y:S01]  /*0140*/  LEA.HI R12, R13, R13, RZ, 0x6 ;  /* 0x0000000d0d0c7211 */ /* 0x000fe200078f30ff */
[----:B----4-:R-:W-:-:S03]  /*0150*/  IMAD.WIDE R8, R15, 0x4, R8 ;  /* 0x000000040f087825 */ /* 0x010fc600078e0208 */
[----:B------:R-:W-:Y:S01]  /*0160*/  LOP3.LUT R12, R12, 0xffffffc0, RZ, 0xc0, !PT ;  /* 0xffffffc00c0c7812 */ /* 0x000fe200078ec0ff */
[----:B-----5:R-:W-:Y:S02]  /*0170*/  IMAD.WIDE R6, R0, 0x4, R6 ;  /* 0x0000000400067825 */ /* 0x020fe400078e0206 */
[----:B------:R-:W4:Y:S01]  /*0180*/  LDG.E.EL R8, desc[UR4][R8.64] ;  /* 0x0000000408087981 */ /* 0x000f22000c2e1900 */
[----:B------:R-:W-:-:S03]  /*0190*/  IADD3 R13, R13, -R12, RZ ;  /* 0x8000000c0d0d7210 */ /* 0x000fc60007ffe0ff */
[----:B------:R-:W4:Y:S02]  /*01a0*/  LDG.E.64 R6, desc[UR4][R6.64] ;  /* 0x0000000406067981 */ /* 0x000f24000c1e1b00 */
[----:B0-----:R-:W-:-:S04]  /*01b0*/  IMAD.WIDE R4, R13, 0x4, R4 ;  /* 0x000000040d047825 */ /* 0x001fc800078e0204 */
[----:B-1----:R-:W-:Y:S02]  /*01c0*/  IMAD.WIDE R2, R13, 0x4, R2 ;  /* 0x000000040d027825 */ /* 0x002fe400078e0202 */
[----:B------:R-:W5:Y:S04]  /*01d0*/  LDG.E.EL R4, desc[UR4][R4.64] ;  /* 0x0000000404047981 */ /* 0x000f68000c2e1900 */
[----:B------:R-:W5:Y:S01]  /*01e0*/  LDG.E.EL R3, desc[UR4][R2.64] ;  /* 0x0000000402037981 */ /* 0x000f62000c2e1900 */
[----:B--2---:R-:W-:-:S10]  /*01f0*/  HFMA2.MMA R11, -RZ, RZ, 0.75, 0 ;  /* 0x3a000000ff0b7435 */ /* 0x004fd400000001ff */
[----:B---3--:R-:W-:Y:S02]  /*0200*/  FFMA R12, R10, R11, 9.9999997473787516356e-06 ;  /* 0x3727c5ac0a0c7423 */ /* 0x008fe4000000000b */
[----:B------:R-:W0:Y:S04]  /*0210*/  LDC.64 R10, c[0x0][0x238] ;  /* 0x00008e00ff0a7b82 */ /* 0x000e280000000a00 */
[----:B------:R-:W1:Y:S01]  /*0220*/  MUFU.RSQ R12, R12 ;  /* 0x0000000c000c7308 */ /* 0x000e620000001400 */
[--C-:B----4-:R-:W-:Y:S01]  /*0230*/  FADD R13, R6, -R8.reuse ;  /* 0x80000008060d7221 */ /* 0x110fe20000000000 */
[----:B------:R-:W-:-:S03]  /*0240*/  FADD R9, R7, -R8 ;  /* 0x8000000807097221 */ /* 0x000fc60000000000 */
[C---:B-1----:R-:W-:Y:S01]  /*0250*/  FMUL R13, R12.reuse, R13 ;  /* 0x0000000d0c0d7220 */ /* 0x042fe20000400000 */
[----:B------:R-:W-:-:S03]  /*0260*/  FMUL R6, R12, R9 ;  /* 0x000000090c067220 */ /* 0x000fc60000400000 */
[C-C-:B-----5:R-:W-:Y:S01]  /*0270*/  FFMA R13, R4.reuse, R13, R3.reuse ;  /* 0x0000000d040d7223 */ /* 0x160fe20000000003 */
[----:B------:R-:W-:-:S04]  /*0280*/  FFMA R6, R4, R6, R3 ;  /* 0x0000000604067223 */ /* 0x000fc80000000003 */
[C---:B------:R-:W-:Y:S02]  /*0290*/  FSETP.GEU.AND P0, PT, R13.reuse, RZ, PT ;  /* 0x000000ff0d00720b */ /* 0x040fe40003f0e000 */
[----:B------:R-:W-:Y:S01]  /*02a0*/  FSETP.GEU.AND P1, PT, R6, RZ, PT ;  /* 0x000000ff0600720b */ /* 0x000fe20003f2e000 */
[----:B0-----:R-:W-:Y:S01]  /*02b0*/  IMAD.WIDE R2, R0, 0x4, R10 ;  /* 0x0000000400027825 */ /* 0x001fe200078e020a */
[----:B------:R-:W-:Y:S02]  /*02c0*/  FSEL R4, R13, RZ, P0 ;  /* 0x000000ff0d047208 */ /* 0x000fe40000000000 */
[----:B------:R-:W-:-:S05]  /*02d0*/  FSEL R5, R6, RZ, P1 ;  /* 0x000000ff06057208 */ /* 0x000fca0000800000 */
[----:B------:R-:W-:Y:S01]  /*02e0*/  STG.E.64 desc[UR4][R2.64], R4 ;  /* 0x0000000402007986 */ /* 0x000fe2000c101b04 */
[----:B------:R-:W-:Y:S05]  /*02f0*/  EXIT ;  /* 0x000000000000794d */ /* 0x000fea0003800000 */
.L_x_0:
[----:B------:R-:W-:-:S00]  /*0300*/  BRA `(.L_x_0) ;  /* 0xfffffffc00fc7947 */ /* 0x000fc0000383ffff */
[----:B------:R-:W-:-:S00]  /*0310*/  NOP ;  /* 0x0000000000007918 */ /* 0x000fc00000000000 */
        /* <DEDUP_REMOVED lines=14> */
.L_x_1:


//--------------------- .nv.global.init           --------------------------
	.section	.nv.global.init,"aw",@progbits
.nv.global.init:
	.type		_$_str,@object
	.size		_$_str,(.L_0 - _$_str)
_$_str:
        /*0000*/ 	.byte	0x5f, 0x5f, 0x43, 0x55, 0x44, 0x41, 0x5f, 0x46, 0x54, 0x5a, 0x00
.L_0:


//--------------------- .nv.constant0.triton_poi_fused_native_group_norm_relu_4 --------------------------
	.section	.nv.constant0.triton_poi_fused_native_group_norm_relu_4,"a",@progbits
	.sectionflags	@""
	.align	4
.nv.constant0.triton_poi_fused_native_group_norm_relu_4:
	.zero		580
